//
// Generated by NVIDIA NVVM Compiler
//
// Compiler Build ID: CL-36424714
// Cuda compilation tools, release 13.0, V13.0.88
// Based on NVVM 20.0.0
//

.version 9.0
.target sm_100
.address_size 64

	// .globl	_Z13backpropagatePfiiS_S_iiS_
.extern .shared .align 16 .b8 shared[];

.visible .entry _Z13backpropagatePfiiS_S_iiS_(
	.param .u64 .ptr .align 1 _Z13backpropagatePfiiS_S_iiS__param_0,
	.param .u32 _Z13backpropagatePfiiS_S_iiS__param_1,
	.param .u32 _Z13backpropagatePfiiS_S_iiS__param_2,
	.param .u64 .ptr .align 1 _Z13backpropagatePfiiS_S_iiS__param_3,
	.param .u64 .ptr .align 1 _Z13backpropagatePfiiS_S_iiS__param_4,
	.param .u32 _Z13backpropagatePfiiS_S_iiS__param_5,
	.param .u32 _Z13backpropagatePfiiS_S_iiS__param_6,
	.param .u64 .ptr .align 1 _Z13backpropagatePfiiS_S_iiS__param_7
)
{
	.reg .pred 	%p<17>;
	.reg .b32 	%r<146>;
	.reg .b32 	%f<45>;
	.reg .b64 	%rd<32>;

	ld.param.u64 	%rd10, [_Z13backpropagatePfiiS_S_iiS__param_0];
	ld.param.u32 	%r61, [_Z13backpropagatePfiiS_S_iiS__param_1];
	ld.param.u32 	%r62, [_Z13backpropagatePfiiS_S_iiS__param_2];
	ld.param.u64 	%rd13, [_Z13backpropagatePfiiS_S_iiS__param_3];
	ld.param.u64 	%rd11, [_Z13backpropagatePfiiS_S_iiS__param_4];
	ld.param.u64 	%rd12, [_Z13backpropagatePfiiS_S_iiS__param_7];
	cvta.to.global.u64 	%rd1, %rd13;
	mov.u32 	%r63, %ctaid.y;
	mov.u32 	%r64, %nctaid.x;
	mov.u32 	%r65, %ctaid.x;
	mad.lo.s32 	%r66, %r63, %r64, %r65;
	mul.lo.s32 	%r67, %r61, %r66;
	cvt.s64.s32 	%rd2, %r67;
	mov.u32 	%r68, %tid.y;
	mov.u32 	%r69, %ntid.x;
	mov.u32 	%r70, %tid.x;
	mad.lo.s32 	%r1, %r68, %r69, %r70;
	mul.lo.s32 	%r2, %r62, %r1;
	add.s32 	%r3, %r2, %r62;
	setp.lt.s32 	%p1, %r62, 1;
	@%p1 bra 	$L__BB0_7;
	add.s32 	%r71, %r2, 1;
	max.s32 	%r4, %r3, %r71;
	sub.s32 	%r72, %r4, %r2;
	and.b32  	%r5, %r72, 3;
	setp.eq.s32 	%p2, %r5, 0;
	mov.u32 	%r130, %r2;
	@%p2 bra 	$L__BB0_4;
	shl.b32 	%r73, %r2, 2;
	shl.b32 	%r74, %r61, 2;
	add.s32 	%r75, %r73, %r74;
	mov.u32 	%r76, shared;
	add.s32 	%r127, %r76, %r75;
	cvt.u64.u32 	%rd14, %r2;
	add.s64 	%rd15, %rd2, %rd14;
	shl.b64 	%rd16, %rd15, 2;
	add.s64 	%rd30, %rd1, %rd16;
	neg.s32 	%r126, %r5;
	add.s32 	%r130, %r2, %r5;
$L__BB0_3:
	.pragma "nounroll";
	ld.global.f32 	%f6, [%rd30];
	st.shared.f32 	[%r127], %f6;
	add.s32 	%r127, %r127, 4;
	add.s64 	%rd30, %rd30, 4;
	add.s32 	%r126, %r126, 1;
	setp.ne.s32 	%p3, %r126, 0;
	@%p3 bra 	$L__BB0_3;
$L__BB0_4:
	sub.s32 	%r77, %r2, %r4;
	setp.gt.u32 	%p4, %r77, -4;
	@%p4 bra 	$L__BB0_7;
	shl.b32 	%r78, %r130, 2;
	shl.b32 	%r79, %r61, 2;
	add.s32 	%r80, %r78, %r79;
	mov.u32 	%r81, shared;
	add.s32 	%r82, %r80, %r81;
	add.s32 	%r129, %r82, 8;
	cvt.u64.u32 	%rd17, %r130;
	add.s64 	%rd18, %rd2, %rd17;
	shl.b64 	%rd19, %rd18, 2;
	add.s64 	%rd20, %rd19, %rd1;
	add.s64 	%rd31, %rd20, 8;
$L__BB0_6:
	ld.global.f32 	%f7, [%rd31+-8];
	st.shared.f32 	[%r129+-8], %f7;
	ld.global.f32 	%f8, [%rd31+-4];
	st.shared.f32 	[%r129+-4], %f8;
	ld.global.f32 	%f9, [%rd31];
	st.shared.f32 	[%r129], %f9;
	ld.global.f32 	%f10, [%rd31+4];
	st.shared.f32 	[%r129+4], %f10;
	add.s32 	%r130, %r130, 4;
	add.s32 	%r129, %r129, 16;
	add.s64 	%rd31, %rd31, 16;
	setp.lt.s32 	%p5, %r130, %r3;
	@%p5 bra 	$L__BB0_6;
$L__BB0_7:
	setp.lt.s32 	%p6, %r62, 1;
	mul.lo.s32 	%r83, %r62, %r61;
	shl.b32 	%r84, %r61, 2;
	mov.u32 	%r85, shared;
	add.s32 	%r86, %r85, %r84;
	shl.b32 	%r87, %r83, 2;
	add.s32 	%r88, %r86, %r87;
	shl.b32 	%r89, %r1, 2;
	add.s32 	%r90, %r88, %r89;
	cvt.u64.u32 	%rd9, %r1;
	cvta.to.global.u64 	%rd21, %rd11;
	mul.wide.u32 	%rd22, %r1, 4;
	add.s64 	%rd23, %rd21, %rd22;
	ld.global.f32 	%f11, [%rd23];
	setp.lt.s32 	%p7, %r1, %r62;
	selp.f32 	%f12, 0f3F800000, 0f00000000, %p7;
	mul.f32 	%f13, %f11, %f12;
	st.shared.f32 	[%r90], %f13;
	bar.sync 	0;
	@%p6 bra 	$L__BB0_14;
	add.s32 	%r92, %r2, 1;
	max.s32 	%r93, %r3, %r92;
	sub.s32 	%r19, %r93, %r2;
	and.b32  	%r20, %r19, 3;
	sub.s32 	%r94, %r2, %r93;
	setp.gt.u32 	%p8, %r94, -4;
	mov.b32 	%r136, 0;
	mov.u32 	%r135, %r2;
	@%p8 bra 	$L__BB0_11;
	and.b32  	%r136, %r19, -4;
	shl.b32 	%r95, %r62, 2;
	add.s32 	%r96, %r95, 4;
	mad.lo.s32 	%r98, %r61, %r96, %r85;
	add.s32 	%r134, %r98, 8;
	neg.s32 	%r133, %r136;
	shl.b32 	%r99, %r2, 2;
	add.s32 	%r101, %r99, %r84;
	add.s32 	%r102, %r101, %r85;
	add.s32 	%r131, %r102, 8;
	mov.u32 	%r135, %r2;
$L__BB0_10:
	ld.shared.f32 	%f14, [%r131+-8];
	ld.shared.f32 	%f15, [%r134+-8];
	mul.f32 	%f16, %f14, %f15;
	st.shared.f32 	[%r131+-8], %f16;
	ld.shared.f32 	%f17, [%r131+-4];
	ld.shared.f32 	%f18, [%r134+-4];
	mul.f32 	%f19, %f17, %f18;
	st.shared.f32 	[%r131+-4], %f19;
	ld.shared.f32 	%f20, [%r131];
	ld.shared.f32 	%f21, [%r134];
	mul.f32 	%f22, %f20, %f21;
	st.shared.f32 	[%r131], %f22;
	ld.shared.f32 	%f23, [%r131+4];
	ld.shared.f32 	%f24, [%r134+4];
	mul.f32 	%f25, %f23, %f24;
	st.shared.f32 	[%r131+4], %f25;
	add.s32 	%r134, %r134, 16;
	add.s32 	%r133, %r133, 4;
	add.s32 	%r135, %r135, 4;
	add.s32 	%r131, %r131, 16;
	setp.ne.s32 	%p9, %r133, 0;
	@%p9 bra 	$L__BB0_10;
$L__BB0_11:
	setp.eq.s32 	%p10, %r20, 0;
	@%p10 bra 	$L__BB0_14;
	shl.b32 	%r103, %r135, 2;
	add.s32 	%r105, %r103, %r84;
	add.s32 	%r139, %r85, %r105;
	shl.b32 	%r107, %r62, 2;
	add.s32 	%r108, %r107, 4;
	shl.b32 	%r109, %r136, 2;
	mad.lo.s32 	%r110, %r61, %r108, %r109;
	add.s32 	%r138, %r85, %r110;
	neg.s32 	%r137, %r20;
$L__BB0_13:
	.pragma "nounroll";
	ld.shared.f32 	%f26, [%r139];
	ld.shared.f32 	%f27, [%r138];
	mul.f32 	%f28, %f26, %f27;
	st.shared.f32 	[%r139], %f28;
	add.s32 	%r139, %r139, 4;
	add.s32 	%r138, %r138, 4;
	add.s32 	%r137, %r137, 1;
	setp.ne.s32 	%p11, %r137, 0;
	@%p11 bra 	$L__BB0_13;
$L__BB0_14:
	setp.lt.s32 	%p12, %r62, 1;
	bar.sync 	0;
	add.s32 	%r44, %r85, %r89;
	mov.b32 	%r113, 0;
	st.shared.u32 	[%r44], %r113;
	@%p12 bra 	$L__BB0_21;
	add.s32 	%r114, %r2, 1;
	max.s32 	%r45, %r3, %r114;
	sub.s32 	%r115, %r45, %r2;
	and.b32  	%r46, %r115, 3;
	setp.eq.s32 	%p13, %r46, 0;
	mov.f32 	%f43, 0f00000000;
	mov.u32 	%r143, %r2;
	@%p13 bra 	$L__BB0_18;
	shl.b32 	%r116, %r2, 2;
	add.s32 	%r118, %r116, %r84;
	add.s32 	%r141, %r85, %r118;
	neg.s32 	%r140, %r46;
	mov.f32 	%f43, 0f00000000;
	mov.u32 	%r143, %r2;
$L__BB0_17:
	.pragma "nounroll";
	ld.shared.f32 	%f31, [%r141];
	add.f32 	%f43, %f31, %f43;
	st.shared.f32 	[%r44], %f43;
	add.s32 	%r143, %r143, 1;
	add.s32 	%r141, %r141, 4;
	add.s32 	%r140, %r140, 1;
	setp.ne.s32 	%p14, %r140, 0;
	@%p14 bra 	$L__BB0_17;
$L__BB0_18:
	sub.s32 	%r120, %r2, %r45;
	setp.gt.u32 	%p15, %r120, -4;
	@%p15 bra 	$L__BB0_21;
	shl.b32 	%r121, %r143, 2;
	add.s32 	%r123, %r121, %r84;
	add.s32 	%r125, %r123, %r85;
	add.s32 	%r144, %r125, 8;
$L__BB0_20:
	ld.shared.f32 	%f32, [%r144+-8];
	add.f32 	%f33, %f32, %f43;
	st.shared.f32 	[%r44], %f33;
	ld.shared.f32 	%f34, [%r144+-4];
	add.f32 	%f35, %f34, %f33;
	st.shared.f32 	[%r44], %f35;
	ld.shared.f32 	%f36, [%r144];
	add.f32 	%f37, %f36, %f35;
	st.shared.f32 	[%r44], %f37;
	ld.shared.f32 	%f38, [%r144+4];
	add.f32 	%f43, %f38, %f37;
	st.shared.f32 	[%r44], %f43;
	add.s32 	%r143, %r143, 4;
	add.s32 	%r144, %r144, 16;
	setp.lt.s32 	%p16, %r143, %r3;
	@%p16 bra 	$L__BB0_20;
$L__BB0_21:
	cvta.to.global.u64 	%rd24, %rd10;
	cvta.to.global.u64 	%rd25, %rd12;
	bar.sync 	0;
	ld.shared.f32 	%f39, [%r44];
	add.s64 	%rd26, %rd2, %rd9;
	shl.b64 	%rd27, %rd26, 2;
	add.s64 	%rd28, %rd25, %rd27;
	ld.global.f32 	%f40, [%rd28];
	mul.f32 	%f41, %f39, %f40;
	add.s64 	%rd29, %rd24, %rd27;
	st.global.f32 	[%rd29], %f41;
	ret;

}


// ===== COMPILED SASS (sm_100) =====

	.target	sm_100

	.elftype	@"ET_EXEC"


//--------------------- .note.nv.tkinfo           --------------------------
	.section	.note.nv.tkinfo,"",@"SHT_NOTE"
	.sectionflags	@"SHF_NOTE_NV_TKINFO"
	.tkinfo
        /*0018*/ 	.word	0x00000002
        /*0030*/ 	.string	""
        /*0030*/ 	.string	"ptxas"
        /*0030*/ 	.string	"Cuda compilation tools, release 13.0, V13.0.88"
        /*0030*/ 	.string	"Build cuda_13.0.r13.0/compiler.36424714_0"
        /*0030*/ 	.string	"-arch sm_100 -m 64 "



//--------------------- .note.nv.cuinfo           --------------------------
	.section	.note.nv.cuinfo,"",@"SHT_NOTE"
	.sectionflags	@"SHF_NOTE_NV_CUINFO"
        /*0018*/ 	.short	0x0002
        /*001a*/ 	.short	0x0064
        /*001c*/ 	.short	0x0082
	.zero		2


//--------------------- .nv.info                  --------------------------
	.section	.nv.info,"",@"SHT_CUDA_INFO"
	.align	4


	//----- nvinfo : EIATTR_REGCOUNT
	.align		4
        /*0000*/ 	.byte	0x04, 0x2f
        /*0002*/ 	.short	(.L_1 - .L_0)
	.align		4
.L_0:
        /*0004*/ 	.word	index@(_Z13backpropagatePfiiS_S_iiS_)
        /*0008*/ 	.word	0x0000001f


	//----- nvinfo : EIATTR_FRAME_SIZE
	.align		4
.L_1:
        /*000c*/ 	.byte	0x04, 0x11
        /*000e*/ 	.short	(.L_3 - .L_2)
	.align		4
.L_2:
        /*0010*/ 	.word	index@(_Z13backpropagatePfiiS_S_iiS_)
        /*0014*/ 	.word	0x00000000


	//----- nvinfo : EIATTR_MIN_STACK_SIZE
	.align		4
.L_3:
        /*0018*/ 	.byte	0x04, 0x12
        /*001a*/ 	.short	(.L_5 - .L_4)
	.align		4
.L_4:
        /*001c*/ 	.word	index@(_Z13backpropagatePfiiS_S_iiS_)
        /*0020*/ 	.word	0x00000000
.L_5:


//--------------------- .nv.compat                --------------------------
	.section	.nv.compat,"",@"SHT_CUDA_COMPAT_INFO"
	.align	4
        /*0000*/ 	.byte	0x02, 0x09, 0x00, 0x00, 0x02, 0x02, 0x01, 0x00, 0x02, 0x05, 0x05, 0x00, 0x03, 0x07, 0x01, 0x01
        /*0010*/ 	.byte	0x02, 0x03, 0x00, 0x00, 0x02, 0x06, 0x01, 0x00, 0x04, 0x0b, 0x08, 0x00, 0x09, 0x00, 0x00, 0x00
        /*0020*/ 	.byte	0x00, 0x00, 0x00, 0x00


//--------------------- .nv.info._Z13backpropagatePfiiS_S_iiS_ --------------------------
	.section	.nv.info._Z13backpropagatePfiiS_S_iiS_,"",@"SHT_CUDA_INFO"
	.sectionflags	@""
	.align	4


	//----- nvinfo : EIATTR_CUDA_API_VERSION
	.align		4
        /*0000*/ 	.byte	0x04, 0x37
        /*0002*/ 	.short	(.L_7 - .L_6)
.L_6:
        /*0004*/ 	.word	0x00000082


	//----- nvinfo : EIATTR_KPARAM_INFO
	.align		4
.L_7:
        /*0008*/ 	.byte	0x04, 0x17
        /*000a*/ 	.short	(.L_9 - .L_8)
.L_8:
        /*000c*/ 	.word	0x00000000
        /*0010*/ 	.short	0x0007
        /*0012*/ 	.short	0x0028
        /*0014*/ 	.byte	0x00, 0xf5, 0x21, 0x00


	//----- nvinfo : EIATTR_KPARAM_INFO
	.align		4
.L_9:
        /*0018*/ 	.byte	0x04, 0x17
        /*001a*/ 	.short	(.L_11 - .L_10)
.L_10:
        /*001c*/ 	.word	0x00000000
        /*0020*/ 	.short	0x0006
        /*0022*/ 	.short	0x0024
        /*0024*/ 	.byte	0x00, 0xf0, 0x11, 0x00


	//----- nvinfo : EIATTR_KPARAM_INFO
	.align		4
.L_11:
        /*0028*/ 	.byte	0x04, 0x17
        /*002a*/ 	.short	(.L_13 - .L_12)
.L_12:
        /*002c*/ 	.word	0x00000000
        /*0030*/ 	.short	0x0005
        /*0032*/ 	.short	0x0020
        /*0034*/ 	.byte	0x00, 0xf0, 0x11, 0x00


	//----- nvinfo : EIATTR_KPARAM_INFO
	.align		4
.L_13:
        /*0038*/ 	.byte	0x04, 0x17
        /*003a*/ 	.short	(.L_15 - .L_14)
.L_14:
        /*003c*/ 	.word	0x00000000
        /*0040*/ 	.short	0x0004
        /*0042*/ 	.short	0x0018
        /*0044*/ 	.byte	0x00, 0xf5, 0x21, 0x00


	//----- nvinfo : EIATTR_KPARAM_INFO
	.align		4
.L_15:
        /*0048*/ 	.byte	0x04, 0x17
        /*004a*/ 	.short	(.L_17 - .L_16)
.L_16:
        /*004c*/ 	.word	0x00000000
        /*0050*/ 	.short	0x0003
        /*0052*/ 	.short	0x0010
        /*0054*/ 	.byte	0x00, 0xf5, 0x21, 0x00


	//----- nvinfo : EIATTR_KPARAM_INFO
	.align		4
.L_17:
        /*0058*/ 	.byte	0x04, 0x17
        /*005a*/ 	.short	(.L_19 - .L_18)
.L_18:
        /*005c*/ 	.word	0x00000000
        /*0060*/ 	.short	0x0002
        /*0062*/ 	.short	0x000c
        /*0064*/ 	.byte	0x00, 0xf0, 0x11, 0x00


	//----- nvinfo : EIATTR_KPARAM_INFO
	.align		4
.L_19:
        /*0068*/ 	.byte	0x04, 0x17
        /*006a*/ 	.short	(.L_21 - .L_20)
.L_20:
        /*006c*/ 	.word	0x00000000
        /*0070*/ 	.short	0x0001
        /*0072*/ 	.short	0x0008
        /*0074*/ 	.byte	0x00, 0xf0, 0x11, 0x00


	//----- nvinfo : EIATTR_KPARAM_INFO
	.align		4
.L_21:
        /*0078*/ 	.byte	0x04, 0x17
        /*007a*/ 	.short	(.L_23 - .L_22)
.L_22:
        /*007c*/ 	.word	0x00000000
        /*0080*/ 	.short	0x0000
        /*0082*/ 	.short	0x0000
        /*0084*/ 	.byte	0x00, 0xf5, 0x21, 0x00


	//----- nvinfo : EIATTR_SPARSE_MMA_MASK
	.align		4
.L_23:
        /*0088*/ 	.byte	0x03, 0x50
        /*008a*/ 	.short	0x0000


	//----- nvinfo : EIATTR_MAXREG_COUNT
	.align		4
        /*008c*/ 	.byte	0x03, 0x1b
        /*008e*/ 	.short	0x00ff


	//----- nvinfo : EIATTR_NUM_BARRIERS
	.align		4
        /*0090*/ 	.byte	0x02, 0x4c
        /*0092*/ 	.byte	0x01
	.zero		1


	//----- nvinfo : EIATTR_MERCURY_ISA_VERSION
	.align		4
        /*0094*/ 	.byte	0x03, 0x5f
        /*0096*/ 	.short	0x0101


	//----- nvinfo : EIATTR_VRC_CTA_INIT_COUNT
	.align		4
        /*0098*/ 	.byte	0x02, 0x4a
	.zero		1
	.zero		1


	//----- nvinfo : EIATTR_EXIT_INSTR_OFFSETS
	.align		4
        /*009c*/ 	.byte	0x04, 0x1c
        /*009e*/ 	.short	(.L_25 - .L_24)


	//   ....[0]....
.L_24:
        /*00a0*/ 	.word	0x000019a0


	//----- nvinfo : EIATTR_CRS_STACK_SIZE
	.align		4
.L_25:
        /*00a4*/ 	.byte	0x04, 0x1e
        /*00a6*/ 	.short	(.L_27 - .L_26)
.L_26:
        /*00a8*/ 	.word	0x00000000


	//----- nvinfo : EIATTR_CBANK_PARAM_SIZE
	.align		4
.L_27:
        /*00ac*/ 	.byte	0x03, 0x19
        /*00ae*/ 	.short	0x0030


	//----- nvinfo : EIATTR_PARAM_CBANK
	.align		4
        /*00b0*/ 	.byte	0x04, 0x0a
        /*00b2*/ 	.short	(.L_29 - .L_28)
	.align		4
.L_28:
        /*00b4*/ 	.word	index@(.nv.constant0._Z13backpropagatePfiiS_S_iiS_)
        /*00b8*/ 	.short	0x0380
        /*00ba*/ 	.short	0x0030


	//----- nvinfo : EIATTR_SW_WAR
	.align		4
.L_29:
        /*00bc*/ 	.byte	0x04, 0x36
        /*00be*/ 	.short	(.L_31 - .L_30)
.L_30:
        /*00c0*/ 	.word	0x00000008
.L_31:


//--------------------- .nv.callgraph             --------------------------
	.section	.nv.callgraph,"",@"SHT_CUDA_CALLGRAPH"
	.align	4
	.sectionentsize	8
	.align		4
        /*0000*/ 	.word	0x00000000
	.align		4
        /*0004*/ 	.word	0xffffffff
	.align		4
        /*0008*/ 	.word	0x00000000
	.align		4
        /*000c*/ 	.word	0xfffffffe
	.align		4
        /*0010*/ 	.word	0x00000000
	.align		4
        /*0014*/ 	.word	0xfffffffd
	.align		4
        /*0018*/ 	.word	0x00000000
	.align		4
        /*001c*/ 	.word	0xfffffffc


//--------------------- .text._Z13backpropagatePfiiS_S_iiS_ --------------------------
	.section	.text._Z13backpropagatePfiiS_S_iiS_,"ax",@progbits
	.align	128
        .global         _Z13backpropagatePfiiS_S_iiS_
        .type           _Z13backpropagatePfiiS_S_iiS_,@function
        .size           _Z13backpropagatePfiiS_S_iiS_,(.L_x_29 - _Z13backpropagatePfiiS_S_iiS_)
        .other          _Z13backpropagatePfiiS_S_iiS_,@"STO_CUDA_ENTRY STV_DEFAULT"
_Z13backpropagatePfiiS_S_iiS_:
.text._Z13backpropagatePfiiS_S_iiS_:
[----:B------:R-:W-:Y:S01]  /*0000*/  LDC R1, c[0x0][0x37c] ;  /* 0x0000df00ff017b82 */ /* 0x000fe20000000800 */
[----:B------:R-:W0:Y:S07]  /*0010*/  S2R R0, SR_TID.Y ;  /* 0x0000000000007919 */ /* 0x000e2e0000002200 */
[----:B------:R-:W1:Y:S01]  /*0020*/  LDC.64 R2, c[0x0][0x388] ;  /* 0x0000e200ff027b82 */ /* 0x000e620000000a00 */
[----:B------:R-:W2:Y:S01]  /*0030*/  LDCU UR5, c[0x0][0x370] ;  /* 0x00006e00ff0577ac */ /* 0x000ea20008000800 */
[----:B------:R-:W0:Y:S01]  /*0040*/  S2R R5, SR_TID.X ;  /* 0x0000000000057919 */ /* 0x000e220000002100 */
[----:B------:R-:W0:Y:S05]  /*0050*/  LDCU UR8, c[0x0][0x360] ;  /* 0x00006c00ff0877ac */ /* 0x000e2a0008000800 */
[----:B------:R-:W-:Y:S08]  /*0060*/  S2UR UR4, SR_CTAID.Y ;  /* 0x00000000000479c3 */ /* 0x000ff00000002600 */
[----:B------:R-:W2:Y:S01]  /*0070*/  S2UR UR6, SR_CTAID.X ;  /* 0x00000000000679c3 */ /* 0x000ea20000002500 */
[----:B-1----:R-:W-:Y:S01]  /*0080*/  ISETP.GE.AND P1, PT, R3, 0x1, PT ;  /* 0x000000010300780c */ /* 0x002fe20003f26270 */
[----:B0-----:R-:W-:-:S04]  /*0090*/  IMAD R0, R0, UR8, R5 ;  /* 0x0000000800007c24 */ /* 0x001fc8000f8e0205 */
[----:B------:R-:W-:Y:S01]  /*00a0*/  IMAD R4, R0, R3, RZ ;  /* 0x0000000300047224 */ /* 0x000fe200078e02ff */
[----:B--2---:R-:W-:Y:S01]  /*00b0*/  UIMAD UR4, UR4, UR5, UR6 ;  /* 0x00000005040472a4 */ /* 0x004fe2000f8e0206 */
[----:B------:R-:W0:Y:S02]  /*00c0*/  LDCU.64 UR6, c[0x0][0x358] ;  /* 0x00006b00ff0677ac */ /* 0x000e240008000a00 */
[----:B------:R-:W-:-:S03]  /*00d0*/  IMAD.IADD R7, R4, 0x1, R3 ;  /* 0x0000000104077824 */ /* 0x000fc600078e0203 */
[----:B------:R-:W-:-:S05]  /*00e0*/  IMAD R5, R2, UR4, RZ ;  /* 0x0000000402057c24 */ /* 0x000fca000f8e02ff */
[----:B------:R-:W-:Y:S01]  /*00f0*/  SHF.R.S32.HI R6, RZ, 0x1f, R5 ;  /* 0x0000001fff067819 */ /* 0x000fe20000011405 */
[----:B------:R-:W-:Y:S06]  /*0100*/  @!P1 BRA `(.L_x_0) ;  /* 0x0000000800049947 */ /* 0x000fec0003800000 */
[C---:B------:R-:W-:Y:S01]  /*0110*/  VIADDMNMX R9, R4.reuse, 0x1, R7, !PT ;  /* 0x0000000104097846 */ /* 0x040fe20007800107 */
[----:B------:R-:W-:Y:S03]  /*0120*/  BSSY.RECONVERGENT B0, `(.L_x_1) ;  /* 0x000001d000007945 */ /* 0x000fe60003800200 */
[----:B------:R-:W-:Y:S01]  /*0130*/  IADD3 R10, PT, PT, R4, -R9, RZ ;  /* 0x80000009040a7210 */ /* 0x000fe20007ffe0ff */
[----:B------:R-:W-:-:S03]  /*0140*/  IMAD.IADD R8, R9, 0x1, -R4 ;  /* 0x0000000109087824 */ /* 0x000fc600078e0a04 */
[----:B------:R-:W-:Y:S01]  /*0150*/  ISETP.GT.U32.AND P0, PT, R10, -0x4, PT ;  /* 0xfffffffc0a00780c */ /* 0x000fe20003f04070 */
[----:B------:R-:W-:Y:S01]  /*0160*/  IMAD.MOV.U32 R10, RZ, RZ, R4 ;  /* 0x000000ffff0a7224 */ /* 0x000fe200078e0004 */
[----:B------:R-:W-:-:S13]  /*0170*/  LOP3.LUT P2, R9, R8, 0x3, RZ, 0xc0, !PT ;  /* 0x0000000308097812 */ /* 0x000fda000784c0ff */
[----:B------:R-:W-:Y:S05]  /*0180*/  @!P2 BRA `(.L_x_2) ;  /* 0x000000000058a947 */ /* 0x000fea0003800000 */
[----:B------:R-:W1:Y:S01]  /*0190*/  S2UR UR5, SR_CgaCtaId ;  /* 0x00000000000579c3 */ /* 0x000e620000008800 */
[----:B------:R-:W2:Y:S01]  /*01a0*/  LDCU.64 UR8, c[0x0][0x390] ;  /* 0x00007200ff0877ac */ /* 0x000ea20008000a00 */
[----:B------:R-:W-:Y:S01]  /*01b0*/  IADD3 R14, P2, PT, R5, R4, RZ ;  /* 0x00000004050e7210 */ /* 0x000fe20007f5e0ff */
[C-C-:B------:R-:W-:Y:S01]  /*01c0*/  IMAD.IADD R10, R4.reuse, 0x1, R9.reuse ;  /* 0x00000001040a7824 */ /* 0x140fe200078e0209 */
[----:B------:R-:W-:Y:S01]  /*01d0*/  IADD3 R11, PT, PT, R4, R2, RZ ;  /* 0x00000002040b7210 */ /* 0x000fe20007ffe0ff */
[----:B------:R-:W-:Y:S01]  /*01e0*/  UMOV UR4, 0x400 ;  /* 0x0000040000047882 */ /* 0x000fe20000000000 */
[----:B------:R-:W-:Y:S02]  /*01f0*/  IMAD.MOV R12, RZ, RZ, -R9 ;  /* 0x000000ffff0c7224 */ /* 0x000fe400078e0a09 */
[----:B------:R-:W-:Y:S01]  /*0200*/  IMAD.X R15, RZ, RZ, R6, P2 ;  /* 0x000000ffff0f7224 */ /* 0x000fe200010e0606 */
[----:B--2---:R-:W-:-:S04]  /*0210*/  LEA R13, P2, R14, UR8, 0x2 ;  /* 0x000000080e0d7c11 */ /* 0x004fc8000f8410ff */
[----:B------:R-:W-:Y:S01]  /*0220*/  LEA.HI.X R14, R14, UR9, R15, 0x2, P2 ;  /* 0x000000090e0e7c11 */ /* 0x000fe200090f140f */
[----:B-1----:R-:W-:-:S06]  /*0230*/  ULEA UR4, UR5, UR4, 0x18 ;  /* 0x0000000405047291 */ /* 0x002fcc000f8ec0ff */
[----:B------:R-:W-:-:S07]  /*0240*/  LEA R11, R11, UR4, 0x2 ;  /* 0x000000040b0b7c11 */ /* 0x000fce000f8e10ff */
.L_x_3:
[----:B------:R-:W-:Y:S01]  /*0250*/  MOV R8, R13 ;  /* 0x0000000d00087202 */ /* 0x000fe20000000f00 */
[----:B------:R-:W-:-:S05]  /*0260*/  IMAD.MOV.U32 R9, RZ, RZ, R14 ;  /* 0x000000ffff097224 */ /* 0x000fca00078e000e */
[----:B0-----:R-:W2:Y:S01]  /*0270*/  LDG.E R8, desc[UR6][R8.64] ;  /* 0x0000000608087981 */ /* 0x001ea2000c1e1900 */
[----:B------:R-:W-:Y:S01]  /*0280*/  VIADD R12, R12, 0x1 ;  /* 0x000000010c0c7836 */ /* 0x000fe20000000000 */
[----:B------:R-:W-:-:S04]  /*0290*/  IADD3 R13, P3, PT, R13, 0x4, RZ ;  /* 0x000000040d0d7810 */ /* 0x000fc80007f7e0ff */
[----:B------:R-:W-:Y:S02]  /*02a0*/  ISETP.NE.AND P2, PT, R12, RZ, PT ;  /* 0x000000ff0c00720c */ /* 0x000fe40003f45270 */
[----:B------:R-:W-:Y:S01]  /*02b0*/  IADD3.X R14, PT, PT, RZ, R14, RZ, P3, !PT ;  /* 0x0000000eff0e7210 */ /* 0x000fe20001ffe4ff */
[----:B--2---:R0:W-:Y:S02]  /*02c0*/  STS [R11], R8 ;  /* 0x000000080b007388 */ /* 0x0041e40000000800 */
[----:B0-----:R-:W-:-:S08]  /*02d0*/  VIADD R11, R11, 0x4 ;  /* 0x000000040b0b7836 */ /* 0x001fd00000000000 */
[----:B------:R-:W-:Y:S05]  /*02e0*/  @P2 BRA `(.L_x_3) ;  /* 0xfffffffc00d82947 */ /* 0x000fea000383ffff */
.L_x_2:
[----:B0-----:R-:W-:Y:S05]  /*02f0*/  BSYNC.RECONVERGENT B0 ;  /* 0x0000000000007941 */ /* 0x001fea0003800200 */
.L_x_1:
[----:B------:R-:W-:Y:S04]  /*0300*/  BSSY.RECONVERGENT B0, `(.L_x_0) ;  /* 0x0000061000007945 */ /* 0x000fe80003800200 */
[----:B------:R-:W-:Y:S05]  /*0310*/  @P0 BRA `(.L_x_4) ;  /* 0x00000004007c0947 */ /* 0x000fea0003800000 */
[----:B------:R-:W0:Y:S01]  /*0320*/  S2UR UR5, SR_CgaCtaId ;  /* 0x00000000000579c3 */ /* 0x000e220000008800 */
[----:B------:R-:W1:Y:S01]  /*0330*/  LDCU.64 UR8, c[0x0][0x390] ;  /* 0x00007200ff0877ac */ /* 0x000e620008000a00 */
[-C--:B------:R-:W-:Y:S01]  /*0340*/  IADD3 R13, PT, PT, R7, -R10.reuse, RZ ;  /* 0x8000000a070d7210 */ /* 0x080fe20007ffe0ff */
[----:B------:R-:W-:Y:S01]  /*0350*/  IMAD.IADD R11, R10, 0x1, R2 ;  /* 0x000000010a0b7824 */ /* 0x000fe200078e0202 */
[----:B------:R-:W-:Y:S01]  /*0360*/  IADD3 R9, P0, PT, R5, R10, RZ ;  /* 0x0000000a05097210 */ /* 0x000fe20007f1e0ff */
[----:B------:R-:W-:Y:S01]  /*0370*/  UMOV UR4, 0x400 ;  /* 0x0000040000047882 */ /* 0x000fe20000000000 */
[----:B------:R-:W-:Y:S01]  /*0380*/  ISETP.GT.AND P2, PT, R13, 0xc, PT ;  /* 0x0000000c0d00780c */ /* 0x000fe20003f44270 */
[----:B------:R-:W-:Y:S02]  /*0390*/  BSSY.RECONVERGENT B1, `(.L_x_5) ;  /* 0x0000033000017945 */ /* 0x000fe40003800200 */
[----:B------:R-:W-:Y:S01]  /*03a0*/  IMAD.X R12, RZ, RZ, R6, P0 ;  /* 0x000000ffff0c7224 */ /* 0x000fe200000e0606 */
[----:B-1----:R-:W-:-:S04]  /*03b0*/  LEA R8, P0, R9, UR8, 0x2 ;  /* 0x0000000809087c11 */ /* 0x002fc8000f8010ff */
[----:B------:R-:W-:Y:S01]  /*03c0*/  LEA.HI.X R9, R9, UR9, R12, 0x2, P0 ;  /* 0x0000000909097c11 */ /* 0x000fe200080f140c */
[----:B0-----:R-:W-:Y:S01]  /*03d0*/  ULEA UR4, UR5, UR4, 0x18 ;  /* 0x0000000405047291 */ /* 0x001fe2000f8ec0ff */
[----:B------:R-:W-:-:S05]  /*03e0*/  IADD3 R8, P0, PT, R8, 0x8, RZ ;  /* 0x0000000808087810 */ /* 0x000fca0007f1e0ff */
[----:B------:R-:W-:Y:S01]  /*03f0*/  LEA R11, R11, UR4, 0x2 ;  /* 0x000000040b0b7c11 */ /* 0x000fe2000f8e10ff */
[----:B------:R-:W-:Y:S01]  /*0400*/  IMAD.X R9, RZ, RZ, R9, P0 ;  /* 0x000000ffff097224 */ /* 0x000fe200000e0609 */
[----:B------:R-:W-:Y:S02]  /*0410*/  PLOP3.LUT P0, PT, PT, PT, PT, 0x80, 0x8 ;  /* 0x000000000008781c */ /* 0x000fe40003f0f070 */
[----:B------:R-:W-:Y:S01]  /*0420*/  IADD3 R11, PT, PT, R11, 0x8, RZ ;  /* 0x000000080b0b7810 */ /* 0x000fe20007ffe0ff */
[----:B------:R-:W-:Y:S10]  /*0430*/  @!P2 BRA `(.L_x_6) ;  /* 0x0000000000a0a947 */ /* 0x000ff40003800000 */
[----:B------:R-:W-:Y:S01]  /*0440*/  PLOP3.LUT P0, PT, PT, PT, PT, 0x8, 0x80 ;  /* 0x000000000080781c */ /* 0x000fe20003f0e170 */
[----:B------:R-:W-:-:S12]  /*0450*/  VIADD R13, R7, 0xfffffff4 ;  /* 0xfffffff4070d7836 */ /* 0x000fd80000000000 */
.L_x_7:
[----:B------:R-:W2:Y:S04]  /*0460*/  LDG.E R12, desc[UR6][R8.64+-0x8] ;  /* 0xfffff806080c7981 */ /* 0x000ea8000c1e1900 */
[----:B------:R-:W3:Y:S04]  /*0470*/  LDG.E R14, desc[UR6][R8.64+-0x4] ;  /* 0xfffffc06080e7981 */ /* 0x000ee8000c1e1900 */
[----:B------:R-:W4:Y:S04]  /*0480*/  LDG.E R16, desc[UR6][R8.64] ;  /* 0x0000000608107981 */ /* 0x000f28000c1e1900 */
[----:B------:R-:W5:Y:S04]  /*0490*/  LDG.E R18, desc[UR6][R8.64+0x4] ;  /* 0x0000040608127981 */ /* 0x000f68000c1e1900 */
        /* <DEDUP_REMOVED lines=10> */
[----:B--2---:R0:W-:Y:S04]  /*0540*/  STS [R11+-0x8], R12 ;  /* 0xfffff80c0b007388 */ /* 0x0041e80000000800 */
[----:B---3--:R1:W-:Y:S04]  /*0550*/  STS [R11+-0x4], R14 ;  /* 0xfffffc0e0b007388 */ /* 0x0083e80000000800 */
[----:B0-----:R-:W2:Y:S04]  /*0560*/  LDG.E R12, desc[UR6][R8.64+0x28] ;  /* 0x00002806080c7981 */ /* 0x001ea8000c1e1900 */
[----:B-1----:R0:W3:Y:S01]  /*0570*/  LDG.E R14, desc[UR6][R8.64+0x2c] ;  /* 0x00002c06080e7981 */ /* 0x0020e2000c1e1900 */
[----:B------:R-:W-:-:S05]  /*0580*/  VIADD R10, R10, 0x10 ;  /* 0x000000100a0a7836 */ /* 0x000fca0000000000 */
[----:B------:R-:W-:Y:S01]  /*0590*/  ISETP.GE.AND P2, PT, R10, R13, PT ;  /* 0x0000000d0a00720c */ /* 0x000fe20003f46270 */
[----:B----4-:R-:W-:Y:S01]  /*05a0*/  STS [R11], R16 ;  /* 0x000000100b007388 */ /* 0x010fe20000000800 */
[----:B0-----:R-:W-:-:S03]  /*05b0*/  IADD3 R8, P3, PT, R8, 0x40, RZ ;  /* 0x0000004008087810 */ /* 0x001fc60007f7e0ff */
[----:B-----5:R-:W-:Y:S01]  /*05c0*/  STS [R11+0x4], R18 ;  /* 0x000004120b007388 */ /* 0x020fe20000000800 */
[----:B------:R-:W-:-:S03]  /*05d0*/  IADD3.X R9, PT, PT, RZ, R9, RZ, P3, !PT ;  /* 0x00000009ff097210 */ /* 0x000fc60001ffe4ff */
[----:B------:R-:W-:Y:S04]  /*05e0*/  STS [R11+0x8], R20 ;  /* 0x000008140b007388 */ /* 0x000fe80000000800 */
        /* <DEDUP_REMOVED lines=9> */
[----:B--2---:R-:W-:Y:S04]  /*0680*/  STS [R11+0x28], R12 ;  /* 0x0000280c0b007388 */ /* 0x004fe80000000800 */
[----:B---3--:R0:W-:Y:S02]  /*0690*/  STS [R11+0x2c], R14 ;  /* 0x00002c0e0b007388 */ /* 0x0081e40000000800 */
[----:B0-----:R-:W-:Y:S01]  /*06a0*/  VIADD R11, R11, 0x40 ;  /* 0x000000400b0b7836 */ /* 0x001fe20000000000 */
[----:B------:R-:W-:Y:S06]  /*06b0*/  @!P2 BRA `(.L_x_7) ;  /* 0xfffffffc0068a947 */ /* 0x000fec000383ffff */
.L_x_6:
[----:B------:R-:W-:Y:S05]  /*06c0*/  BSYNC.RECONVERGENT B1 ;  /* 0x0000000000017941 */ /* 0x000fea0003800200 */
.L_x_5:
[----:B------:R-:W-:Y:S01]  /*06d0*/  IMAD.IADD R12, R7, 0x1, -R10 ;  /* 0x00000001070c7824 */ /* 0x000fe200078e0a0a */
[----:B------:R-:W-:Y:S04]  /*06e0*/  BSSY.RECONVERGENT B1, `(.L_x_8) ;  /* 0x0000018000017945 */ /* 0x000fe80003800200 */
[----:B------:R-:W-:-:S13]  /*06f0*/  ISETP.GT.AND P2, PT, R12, 0x4, PT ;  /* 0x000000040c00780c */ /* 0x000fda0003f44270 */
[----:B------:R-:W-:Y:S05]  /*0700*/  @!P2 BRA `(.L_x_9) ;  /* 0x000000000054a947 */ /* 0x000fea0003800000 */
[----:B------:R-:W2:Y:S04]  /*0710*/  LDG.E R12, desc[UR6][R8.64+-0x8] ;  /* 0xfffff806080c7981 */ /* 0x000ea8000c1e1900 */
[----:B------:R-:W3:Y:S04]  /*0720*/  LDG.E R14, desc[UR6][R8.64+-0x4] ;  /* 0xfffffc06080e7981 */ /* 0x000ee8000c1e1900 */
[----:B------:R-:W4:Y:S04]  /*0730*/  LDG.E R16, desc[UR6][R8.64] ;  /* 0x0000000608107981 */ /* 0x000f28000c1e1900 */
[----:B------:R-:W5:Y:S04]  /*0740*/  LDG.E R18, desc[UR6][R8.64+0x4] ;  /* 0x0000040608127981 */ /* 0x000f68000c1e1900 */
[----:B------:R-:W5:Y:S04]  /*0750*/  LDG.E R20, desc[UR6][R8.64+0x8] ;  /* 0x0000080608147981 */ /* 0x000f68000c1e1900 */
[----:B------:R-:W5:Y:S04]  /*0760*/  LDG.E R22, desc[UR6][R8.64+0xc] ;  /* 0x00000c0608167981 */ /* 0x000f68000c1e1900 */
[----:B------:R-:W5:Y:S04]  /*0770*/  LDG.E R24, desc[UR6][R8.64+0x10] ;  /* 0x0000100608187981 */ /* 0x000f68000c1e1900 */
[----:B------:R0:W5:Y:S01]  /*0780*/  LDG.E R26, desc[UR6][R8.64+0x14] ;  /* 0x00001406081a7981 */ /* 0x000162000c1e1900 */
[----:B------:R-:W-:Y:S01]  /*0790*/  PLOP3.LUT P0, PT, PT, PT, PT, 0x8, 0x80 ;  /* 0x000000000080781c */ /* 0x000fe20003f0e170 */
[----:B------:R-:W-:Y:S01]  /*07a0*/  VIADD R10, R10, 0x8 ;  /* 0x000000080a0a7836 */ /* 0x000fe20000000000 */
[----:B0-----:R-:W-:-:S04]  /*07b0*/  IADD3 R8, P2, PT, R8, 0x20, RZ ;  /* 0x0000002008087810 */ /* 0x001fc80007f5e0ff */
[----:B------:R-:W-:Y:S01]  /*07c0*/  IADD3.X R9, PT, PT, RZ, R9, RZ, P2, !PT ;  /* 0x00000009ff097210 */ /* 0x000fe200017fe4ff */
[----:B--2---:R-:W-:Y:S04]  /*07d0*/  STS [R11+-0x8], R12 ;  /* 0xfffff80c0b007388 */ /* 0x004fe80000000800 */
[----:B---3--:R-:W-:Y:S04]  /*07e0*/  STS [R11+-0x4], R14 ;  /* 0xfffffc0e0b007388 */ /* 0x008fe80000000800 */
[----:B----4-:R-:W-:Y:S04]  /*07f0*/  STS [R11], R16 ;  /* 0x000000100b007388 */ /* 0x010fe80000000800 */
[----:B-----5:R-:W-:Y:S04]  /*0800*/  STS [R11+0x4], R18 ;  /* 0x000004120b007388 */ /* 0x020fe80000000800 */
[----:B------:R-:W-:Y:S04]  /*0810*/  STS [R11+0x8], R20 ;  /* 0x000008140b007388 */ /* 0x000fe80000000800 */
[----:B------:R-:W-:Y:S04]  /*0820*/  STS [R11+0xc], R22 ;  /* 0x00000c160b007388 */ /* 0x000fe80000000800 */
[----:B------:R-:W-:Y:S04]  /*0830*/  STS [R11+0x10], R24 ;  /* 0x000010180b007388 */ /* 0x000fe80000000800 */
[----:B------:R0:W-:Y:S02]  /*0840*/  STS [R11+0x14], R26 ;  /* 0x0000141a0b007388 */ /* 0x0001e40000000800 */
[----:B0-----:R-:W-:-:S07]  /*0850*/  VIADD R11, R11, 0x20 ;  /* 0x000000200b0b7836 */ /* 0x001fce0000000000 */
.L_x_9:
[----:B------:R-:W-:Y:S05]  /*0860*/  BSYNC.RECONVERGENT B1 ;  /* 0x0000000000017941 */ /* 0x000fea0003800200 */
.L_x_8:
[----:B------:R-:W-:-:S13]  /*0870*/  ISETP.LT.OR P0, PT, R10, R7, P0 ;  /* 0x000000070a00720c */ /* 0x000fda0000701670 */
[----:B------:R-:W-:Y:S05]  /*0880*/  @!P0 BRA `(.L_x_4) ;  /* 0x0000000000208947 */ /* 0x000fea0003800000 */
[----:B------:R-:W2:Y:S04]  /*0890*/  LDG.E R10, desc[UR6][R8.64+-0x8] ;  /* 0xfffff806080a7981 */ /* 0x000ea8000c1e1900 */
[----:B------:R-:W3:Y:S04]  /*08a0*/  LDG.E R12, desc[UR6][R8.64+-0x4] ;  /* 0xfffffc06080c7981 */ /* 0x000ee8000c1e1900 */
[----:B------:R-:W4:Y:S04]  /*08b0*/  LDG.E R14, desc[UR6][R8.64] ;  /* 0x00000006080e7981 */ /* 0x000f28000c1e1900 */
[----:B------:R-:W5:Y:S04]  /*08c0*/  LDG.E R16, desc[UR6][R8.64+0x4] ;  /* 0x0000040608107981 */ /* 0x000f68000c1e1900 */
[----:B--2---:R0:W-:Y:S04]  /*08d0*/  STS [R11+-0x8], R10 ;  /* 0xfffff80a0b007388 */ /* 0x0041e80000000800 */
[----:B---3--:R0:W-:Y:S04]  /*08e0*/  STS [R11+-0x4], R12 ;  /* 0xfffffc0c0b007388 */ /* 0x0081e80000000800 */
[----:B----4-:R0:W-:Y:S04]  /*08f0*/  STS [R11], R14 ;  /* 0x0000000e0b007388 */ /* 0x0101e80000000800 */
[----:B-----5:R0:W-:Y:S02]  /*0900*/  STS [R11+0x4], R16 ;  /* 0x000004100b007388 */ /* 0x0201e40000000800 */
.L_x_4:
[----:B------:R-:W-:Y:S05]  /*0910*/  BSYNC.RECONVERGENT B0 ;  /* 0x0000000000007941 */ /* 0x000fea0003800200 */
.L_x_0:
[----:B0-----:R-:W0:Y:S02]  /*0920*/  LDC.64 R12, c[0x0][0x398] ;  /* 0x0000e600ff0c7b82 */ /* 0x001e240000000a00 */
[----:B0-----:R-:W-:-:S06]  /*0930*/  IMAD.WIDE.U32 R12, R0, 0x4, R12 ;  /* 0x00000004000c7825 */ /* 0x001fcc00078e000c */
[----:B------:R-:W2:Y:S01]  /*0940*/  LDG.E R12, desc[UR6][R12.64] ;  /* 0x000000060c0c7981 */ /* 0x000ea2000c1e1900 */
[----:B------:R-:W-:Y:S02]  /*0950*/  MOV R11, 0x400 ;  /* 0x00000400000b7802 */ /* 0x000fe40000000f00 */
[----:B------:R-:W-:Y:S01]  /*0960*/  SHF.L.U32 R9, R2, 0x2, RZ ;  /* 0x0000000202097819 */ /* 0x000fe200000006ff */
[----:B------:R-:W0:Y:S01]  /*0970*/  S2R R8, SR_CgaCtaId ;  /* 0x0000000000087919 */ /* 0x000e220000008800 */
[----:B------:R-:W-:-:S04]  /*0980*/  ISETP.GE.AND P0, PT, R0, R3, PT ;  /* 0x000000030000720c */ /* 0x000fc80003f06270 */
[----:B------:R-:W-:Y:S02]  /*0990*/  FSEL R17, RZ, 1, P0 ;  /* 0x3f800000ff117808 */ /* 0x000fe40000000000 */
[----:B0-----:R-:W-:Y:S01]  /*09a0*/  LEA R11, R8, R11, 0x18 ;  /* 0x0000000b080b7211 */ /* 0x001fe200078ec0ff */
[----:B------:R-:W-:-:S04]  /*09b0*/  IMAD R8, R2, R3, RZ ;  /* 0x0000000302087224 */ /* 0x000fc800078e02ff */
[----:B------:R-:W-:-:S04]  /*09c0*/  IMAD.IADD R15, R11, 0x1, R9 ;  /* 0x000000010b0f7824 */ /* 0x000fc800078e0209 */
[----:B------:R-:W-:-:S05]  /*09d0*/  IMAD R15, R8, 0x4, R15 ;  /* 0x00000004080f7824 */ /* 0x000fca00078e020f */
[----:B------:R-:W-:Y:S01]  /*09e0*/  LEA R15, R0, R15, 0x2 ;  /* 0x0000000f000f7211 */ /* 0x000fe200078e10ff */
[----:B--2---:R-:W-:-:S05]  /*09f0*/  FMUL R8, R12, R17 ;  /* 0x000000110c087220 */ /* 0x004fca0000400000 */
[----:B------:R0:W-:Y:S01]  /*0a00*/  STS [R15], R8 ;  /* 0x000000080f007388 */ /* 0x0001e20000000800 */
[----:B------:R-:W-:Y:S06]  /*0a10*/  BAR.SYNC.DEFER_BLOCKING 0x0 ;  /* 0x0000000000007b1d */ /* 0x000fec0000010000 */
[----:B------:R-:W-:Y:S05]  /*0a20*/  @!P1 BRA `(.L_x_10) ;  /* 0x0000000800e89947 */ /* 0x000fea0003800000 */
[----:B------:R-:W-:Y:S01]  /*0a30*/  VIADDMNMX R13, R4, 0x1, R7, !PT ;  /* 0x00000001040d7846 */ /* 0x000fe20007800107 */
[----:B------:R-:W-:Y:S01]  /*0a40*/  BSSY.RECONVERGENT B1, `(.L_x_11) ;  /* 0x00000a4000017945 */ /* 0x000fe20003800200 */
[----:B------:R-:W-:-:S03]  /*0a50*/  HFMA2 R10, -RZ, RZ, 0, 0 ;  /* 0x00000000ff0a7431 */ /* 0x000fc600000001ff */
[----:B0-----:R-:W-:Y:S02]  /*0a60*/  IMAD.IADD R8, R4, 0x1, -R13 ;  /* 0x0000000104087824 */ /* 0x001fe400078e0a0d */
[--C-:B------:R-:W-:Y:S01]  /*0a70*/  IMAD.IADD R12, R13, 0x1, -R4.reuse ;  /* 0x000000010d0c7824 */ /* 0x100fe200078e0a04 */
[----:B------:R-:W-:Y:S02]  /*0a80*/  LEA R13, R3, 0x4, 0x2 ;  /* 0x00000004030d7811 */ /* 0x000fe400078e10ff */
[----:B------:R-:W-:Y:S01]  /*0a90*/  ISETP.GT.U32.AND P0, PT, R8, -0x4, PT ;  /* 0xfffffffc0800780c */ /* 0x000fe20003f04070 */
[----:B------:R-:W-:Y:S01]  /*0aa0*/  IMAD.MOV.U32 R8, RZ, RZ, R4 ;  /* 0x000000ffff087224 */ /* 0x000fe200078e0004 */
[----:B------:R-:W-:-:S11]  /*0ab0*/  LOP3.LUT R3, R12, 0x3, RZ, 0xc0, !PT ;  /* 0x000000030c037812 */ /* 0x000fd600078ec0ff */
[----:B------:R-:W-:Y:S05]  /*0ac0*/  @P0 BRA `(.L_x_12) ;  /* 0x00000008006c0947 */ /* 0x000fea0003800000 */
[----:B------:R-:W-:Y:S01]  /*0ad0*/  LOP3.LUT R10, R12, 0xfffffffc, RZ, 0xc0, !PT ;  /* 0xfffffffc0c0a7812 */ /* 0x000fe200078ec0ff */
[--C-:B------:R-:W-:Y:S01]  /*0ae0*/  IMAD R14, R13, R2, R11.reuse ;  /* 0x000000020d0e7224 */ /* 0x100fe200078e020b */
[----:B------:R-:W-:Y:S01]  /*0af0*/  LEA R16, R4, R9, 0x2 ;  /* 0x0000000904107211 */ /* 0x000fe200078e10ff */
[----:B------:R-:W-:Y:S01]  /*0b00*/  BSSY.RELIABLE B0, `(.L_x_13) ;  /* 0x0000081000007945 */ /* 0x000fe20003800100 */
[----:B------:R-:W-:Y:S02]  /*0b10*/  IMAD.MOV.U32 R8, RZ, RZ, R4 ;  /* 0x000000ffff087224 */ /* 0x000fe400078e0004 */
[----:B------:R-:W-:Y:S01]  /*0b20*/  IMAD.MOV R12, RZ, RZ, -R10 ;  /* 0x000000ffff0c7224 */ /* 0x000fe200078e0a0a */
[----:B------:R-:W-:Y:S02]  /*0b30*/  IADD3 R14, PT, PT, R14, 0x8, RZ ;  /* 0x000000080e0e7810 */ /* 0x000fe40007ffe0ff */
[----:B------:R-:W-:Y:S02]  /*0b40*/  IADD3 R15, PT, PT, R16, 0x8, R11 ;  /* 0x00000008100f7810 */ /* 0x000fe40007ffe00b */
[----:B------:R-:W-:-:S13]  /*0b50*/  ISETP.GE.AND P0, PT, R12, RZ, PT ;  /* 0x000000ff0c00720c */ /* 0x000fda0003f06270 */
[----:B------:R-:W-:Y:S05]  /*0b60*/  @P0 BRA `(.L_x_14) ;  /* 0x0000000400e80947 */ /* 0x000fea0003800000 */
[----:B------:R-:W-:Y:S01]  /*0b70*/  IMAD.MOV R16, RZ, RZ, -R12 ;  /* 0x000000ffff107224 */ /* 0x000fe200078e0a0c */
[----:B------:R-:W-:Y:S01]  /*0b80*/  BSSY.RECONVERGENT B2, `(.L_x_15) ;  /* 0x000004b000027945 */ /* 0x000fe20003800200 */
[----:B------:R-:W-:-:S03]  /*0b90*/  PLOP3.LUT P0, PT, PT, PT, PT, 0x80, 0x8 ;  /* 0x000000000008781c */ /* 0x000fc60003f0f070 */
[----:B------:R-:W-:-:S13]  /*0ba0*/  ISETP.GT.AND P2, PT, R16, 0xc, PT ;  /* 0x0000000c1000780c */ /* 0x000fda0003f44270 */
[----:B------:R-:W-:Y:S05]  /*0bb0*/  @!P2 BRA `(.L_x_16) ;  /* 0x00000004001ca947 */ /* 0x000fea0003800000 */
[----:B------:R-:W-:-:S13]  /*0bc0*/  PLOP3.LUT P0, PT, PT, PT, PT, 0x8, 0x80 ;  /* 0x000000000080781c */ /* 0x000fda0003f0e170 */
.L_x_17:
[----:B------:R-:W-:Y:S01]  /*0bd0*/  LDS R16, [R15+-0x8] ;  /* 0xfffff8000f107984 */ /* 0x000fe20000000800 */
[----:B------:R-:W-:Y:S01]  /*0be0*/  IADD3 R12, PT, PT, R12, 0x10, RZ ;  /* 0x000000100c0c7810 */ /* 0x000fe20007ffe0ff */
[----:B------:R-:W-:Y:S02]  /*0bf0*/  VIADD R8, R8, 0x10 ;  /* 0x0000001008087836 */ /* 0x000fe40000000000 */
[----:B------:R-:W0:Y:S01]  /*0c00*/  LDS R17, [R14+-0x8] ;  /* 0xfffff8000e117984 */ /* 0x000e220000000800 */
[----:B------:R-:W-:Y:S01]  /*0c10*/  ISETP.GE.AND P2, PT, R12, -0xc, PT ;  /* 0xfffffff40c00780c */ /* 0x000fe20003f46270 */
[----:B0-----:R-:W-:Y:S02]  /*0c20*/  FMUL R16, R16, R17 ;  /* 0x0000001110107220 */ /* 0x001fe40000400000 */
[----:B------:R-:W-:Y:S04]  /*0c30*/  LDS R17, [R15+-0x4] ;  /* 0xfffffc000f117984 */ /* 0x000fe80000000800 */
[----:B------:R-:W-:Y:S04]  /*0c40*/  STS [R15+-0x8], R16 ;  /* 0xfffff8100f007388 */ /* 0x000fe80000000800 */
[----:B------:R-:W0:Y:S04]  /*0c50*/  LDS R18, [R14+-0x4] ;  /* 0xfffffc000e127984 */ /* 0x000e280000000800 */
[----:B------:R-:W-:Y:S01]  /*0c60*/  LDS R16, [R15+0x8] ;  /* 0x000008000f107984 */ /* 0x000fe20000000800 */
[----:B0-----:R-:W-:-:S03]  /*0c70*/  FMUL R18, R17, R18 ;  /* 0x0000001211127220 */ /* 0x001fc60000400000 */
[----:B------:R-:W-:Y:S04]  /*0c80*/  LDS R17, [R15] ;  /* 0x000000000f117984 */ /* 0x000fe80000000800 */
[----:B------:R-:W-:Y:S04]  /*0c90*/  STS [R15+-0x4], R18 ;  /* 0xfffffc120f007388 */ /* 0x000fe80000000800 */
[----:B------:R-:W0:Y:S02]  /*0ca0*/  LDS R20, [R14] ;  /* 0x000000000e147984 */ /* 0x000e240000000800 */
[----:B0-----:R-:W-:-:S02]  /*0cb0*/  FMUL R20, R17, R20 ;  /* 0x0000001411147220 */ /* 0x001fc40000400000 */
[----:B------:R-:W-:Y:S04]  /*0cc0*/  LDS R17, [R15+0x4] ;  /* 0x000004000f117984 */ /* 0x000fe80000000800 */
[----:B------:R-:W-:Y:S04]  /*0cd0*/  STS [R15], R20 ;  /* 0x000000140f007388 */ /* 0x000fe80000000800 */
[----:B------:R-:W0:Y:S02]  /*0ce0*/  LDS R22, [R14+0x4] ;  /* 0x000004000e167984 */ /* 0x000e240000000800 */
[----:B0-----:R-:W-:-:S05]  /*0cf0*/  FMUL R22, R17, R22 ;  /* 0x0000001611167220 */ /* 0x001fca0000400000 */
[----:B------:R-:W-:Y:S04]  /*0d00*/  STS [R15+0x4], R22 ;  /* 0x000004160f007388 */ /* 0x000fe80000000800 */
[----:B------:R-:W0:Y:S02]  /*0d10*/  LDS R17, [R14+0x8] ;  /* 0x000008000e117984 */ /* 0x000e240000000800 */
[----:B0-----:R-:W-:Y:S02]  /*0d20*/  FMUL R16, R16, R17 ;  /* 0x0000001110107220 */ /* 0x001fe40000400000 */
[----:B------:R-:W-:Y:S04]  /*0d30*/  LDS R17, [R15+0xc] ;  /* 0x00000c000f117984 */ /* 0x000fe80000000800 */
[----:B------:R-:W-:Y:S04]  /*0d40*/  STS [R15+0x8], R16 ;  /* 0x000008100f007388 */ /* 0x000fe80000000800 */
[----:B------:R-:W0:Y:S04]  /*0d50*/  LDS R18, [R14+0xc] ;  /* 0x00000c000e127984 */ /* 0x000e280000000800 */
[----:B------:R-:W-:Y:S01]  /*0d60*/  LDS R16, [R15+0x18] ;  /* 0x000018000f107984 */ /* 0x000fe20000000800 */
[----:B0-----:R-:W-:-:S03]  /*0d70*/  FMUL R18, R17, R18 ;  /* 0x0000001211127220 */ /* 0x001fc60000400000 */
[----:B------:R-:W-:Y:S04]  /*0d80*/  LDS R17, [R15+0x10] ;  /* 0x000010000f117984 */ /* 0x000fe80000000800 */
[----:B------:R-:W-:Y:S04]  /*0d90*/  STS [R15+0xc], R18 ;  /* 0x00000c120f007388 */ /* 0x000fe80000000800 */
[----:B------:R-:W0:Y:S02]  /*0da0*/  LDS R20, [R14+0x10] ;  /* 0x000010000e147984 */ /* 0x000e240000000800 */
[----:B0-----:R-:W-:-:S02]  /*0db0*/  FMUL R20, R17, R20 ;  /* 0x0000001411147220 */ /* 0x001fc40000400000 */
[----:B------:R-:W-:Y:S04]  /*0dc0*/  LDS R17, [R15+0x14] ;  /* 0x000014000f117984 */ /* 0x000fe80000000800 */
[----:B------:R-:W-:Y:S04]  /*0dd0*/  STS [R15+0x10], R20 ;  /* 0x000010140f007388 */ /* 0x000fe80000000800 */
        /* <DEDUP_REMOVED lines=23> */
[----:B------:R-:W0:Y:S02]  /*0f50*/  LDS R18, [R14+0x2c] ;  /* 0x00002c000e127984 */ /* 0x000e240000000800 */
[----:B0-----:R-:W-:-:S02]  /*0f60*/  FMUL R18, R17, R18 ;  /* 0x0000001211127220 */ /* 0x001fc40000400000 */
[----:B------:R-:W-:Y:S04]  /*0f70*/  LDS R17, [R15+0x30] ;  /* 0x000030000f117984 */ /* 0x000fe80000000800 */
[----:B------:R-:W-:Y:S04]  /*0f80*/  STS [R15+0x2c], R18 ;  /* 0x00002c120f007388 */ /* 0x000fe80000000800 */
[----:B------:R-:W0:Y:S02]  /*0f90*/  LDS R20, [R14+0x30] ;  /* 0x000030000e147984 */ /* 0x000e240000000800 */
[----:B0-----:R-:W-:-:S02]  /*0fa0*/  FMUL R20, R17, R20 ;  /* 0x0000001411147220 */ /* 0x001fc40000400000 */
[----:B------:R-:W-:Y:S04]  /*0fb0*/  LDS R17, [R15+0x34] ;  /* 0x000034000f117984 */ /* 0x000fe80000000800 */
[----:B------:R-:W-:Y:S04]  /*0fc0*/  STS [R15+0x30], R20 ;  /* 0x000030140f007388 */ /* 0x000fe80000000800 */
[----:B------:R0:W1:Y:S02]  /*0fd0*/  LDS R22, [R14+0x34] ;  /* 0x000034000e167984 */ /* 0x0000640000000800 */
[----:B0-----:R-:W-:Y:S01]  /*0fe0*/  IADD3 R14, PT, PT, R14, 0x40, RZ ;  /* 0x000000400e0e7810 */ /* 0x001fe20007ffe0ff */
[----:B-1----:R-:W-:-:S05]  /*0ff0*/  FMUL R22, R17, R22 ;  /* 0x0000001611167220 */ /* 0x002fca0000400000 */
[----:B------:R0:W-:Y:S02]  /*1000*/  STS [R15+0x34], R22 ;  /* 0x000034160f007388 */ /* 0x0001e40000000800 */
[----:B0-----:R-:W-:Y:S01]  /*1010*/  VIADD R15, R15, 0x40 ;  /* 0x000000400f0f7836 */ /* 0x001fe20000000000 */
[----:B------:R-:W-:Y:S06]  /*1020*/  @!P2 BRA `(.L_x_17) ;  /* 0xfffffff800e8a947 */ /* 0x000fec000383ffff */
.L_x_16:
[----:B------:R-:W-:Y:S05]  /*1030*/  BSYNC.RECONVERGENT B2 ;  /* 0x0000000000027941 */ /* 0x000fea0003800200 */
.L_x_15:
[----:B------:R-:W-:Y:S01]  /*1040*/  IADD3 R16, PT, PT, -R12, RZ, RZ ;  /* 0x000000ff0c107210 */ /* 0x000fe20007ffe1ff */
[----:B------:R-:W-:Y:S03]  /*1050*/  BSSY.RECONVERGENT B2, `(.L_x_18) ;  /* 0x0000028000027945 */ /* 0x000fe60003800200 */
[----:B------:R-:W-:-:S13]  /*1060*/  ISETP.GT.AND P2, PT, R16, 0x4, PT ;  /* 0x000000041000780c */ /* 0x000fda0003f44270 */
[----:B------:R-:W-:Y:S05]  /*1070*/  @!P2 BRA `(.L_x_19) ;  /* 0x000000000094a947 */ /* 0x000fea0003800000 */
[----:B------:R-:W-:Y:S01]  /*1080*/  LDS R16, [R15+-0x8] ;  /* 0xfffff8000f107984 */ /* 0x000fe20000000800 */
[----:B------:R-:W-:Y:S01]  /*1090*/  PLOP3.LUT P0, PT, PT, PT, PT, 0x8, 0x80 ;  /* 0x000000000080781c */ /* 0x000fe20003f0e170 */
[----:B------:R-:W-:Y:S01]  /*10a0*/  VIADD R12, R12, 0x8 ;  /* 0x000000080c0c7836 */ /* 0x000fe20000000000 */
[----:B------:R-:W-:Y:S01]  /*10b0*/  IADD3 R8, PT, PT, R8, 0x8, RZ ;  /* 0x0000000808087810 */ /* 0x000fe20007ffe0ff */
[----:B------:R-:W0:Y:S02]  /*10c0*/  LDS R17, [R14+-0x8] ;  /* 0xfffff8000e117984 */ /* 0x000e240000000800 */
        /* <DEDUP_REMOVED lines=28> */
[----:B0-----:R-:W-:-:S02]  /*1290*/  VIADD R14, R14, 0x20 ;  /* 0x000000200e0e7836 */ /* 0x001fc40000000000 */
[----:B-1----:R-:W-:-:S05]  /*12a0*/  FMUL R22, R17, R22 ;  /* 0x0000001611167220 */ /* 0x002fca0000400000 */
[----:B------:R0:W-:Y:S02]  /*12b0*/  STS [R15+0x14], R22 ;  /* 0x000014160f007388 */ /* 0x0001e40000000800 */
[----:B0-----:R-:W-:-:S07]  /*12c0*/  IADD3 R15, PT, PT, R15, 0x20, RZ ;  /* 0x000000200f0f7810 */ /* 0x001fce0007ffe0ff */
.L_x_19:
[----:B------:R-:W-:Y:S05]  /*12d0*/  BSYNC.RECONVERGENT B2 ;  /* 0x0000000000027941 */ /* 0x000fea0003800200 */
.L_x_18:
[----:B------:R-:W-:-:S13]  /*12e0*/  ISETP.NE.OR P0, PT, R12, RZ, P0 ;  /* 0x000000ff0c00720c */ /* 0x000fda0000705670 */
[----:B------:R-:W-:Y:S05]  /*12f0*/  @!P0 BREAK.RELIABLE B0 ;  /* 0x0000000000008942 */ /* 0x000fea0003800100 */
[----:B------:R-:W-:Y:S05]  /*1300*/  @!P0 BRA `(.L_x_12) ;  /* 0x00000000005c8947 */ /* 0x000fea0003800000 */
.L_x_14:
[----:B------:R-:W-:Y:S05]  /*1310*/  BSYNC.RELIABLE B0 ;  /* 0x0000000000007941 */ /* 0x000fea0003800100 */
.L_x_13:
[----:B------:R-:W-:Y:S01]  /*1320*/  LDS R16, [R15+-0x8] ;  /* 0xfffff8000f107984 */ /* 0x000fe20000000800 */
[----:B------:R-:W-:Y:S01]  /*1330*/  VIADD R12, R12, 0x4 ;  /* 0x000000040c0c7836 */ /* 0x000fe20000000000 */
[----:B------:R-:W-:Y:S02]  /*1340*/  IADD3 R8, PT, PT, R8, 0x4, RZ ;  /* 0x0000000408087810 */ /* 0x000fe40007ffe0ff */
[----:B------:R-:W0:Y:S02]  /*1350*/  LDS R17, [R14+-0x8] ;  /* 0xfffff8000e117984 */ /* 0x000e240000000800 */
[----:B------:R-:W-:Y:S01]  /*1360*/  ISETP.NE.AND P0, PT, R12, RZ, PT ;  /* 0x000000ff0c00720c */ /* 0x000fe20003f05270 */
[----:B0-----:R-:W-:Y:S02]  /*1370*/  FMUL R16, R16, R17 ;  /* 0x0000001110107220 */ /* 0x001fe40000400000 */
[----:B------:R-:W-:Y:S04]  /*1380*/  LDS R17, [R15+-0x4] ;  /* 0xfffffc000f117984 */ /* 0x000fe80000000800 */
[----:B------:R-:W-:Y:S04]  /*1390*/  STS [R15+-0x8], R16 ;  /* 0xfffff8100f007388 */ /* 0x000fe80000000800 */
[----:B------:R-:W0:Y:S02]  /*13a0*/  LDS R18, [R14+-0x4] ;  /* 0xfffffc000e127984 */ /* 0x000e240000000800 */
[----:B0-----:R-:W-:-:S02]  /*13b0*/  FMUL R18, R17, R18 ;  /* 0x0000001211127220 */ /* 0x001fc40000400000 */
[----:B------:R-:W-:Y:S04]  /*13c0*/  LDS R17, [R15] ;  /* 0x000000000f117984 */ /* 0x000fe80000000800 */
[----:B------:R-:W-:Y:S04]  /*13d0*/  STS [R15+-0x4], R18 ;  /* 0xfffffc120f007388 */ /* 0x000fe80000000800 */
[----:B------:R-:W0:Y:S02]  /*13e0*/  LDS R20, [R14] ;  /* 0x000000000e147984 */ /* 0x000e240000000800 */
[----:B0-----:R-:W-:-:S02]  /*13f0*/  FMUL R20, R17, R20 ;  /* 0x0000001411147220 */ /* 0x001fc40000400000 */
[----:B------:R-:W-:Y:S04]  /*1400*/  LDS R17, [R15+0x4] ;  /* 0x000004000f117984 */ /* 0x000fe80000000800 */
[----:B------:R-:W-:Y:S04]  /*1410*/  STS [R15], R20 ;  /* 0x000000140f007388 */ /* 0x000fe80000000800 */
[----:B------:R0:W1:Y:S02]  /*1420*/  LDS R22, [R14+0x4] ;  /* 0x000004000e167984 */ /* 0x0000640000000800 */
[----:B0-----:R-:W-:-:S02]  /*1430*/  VIADD R14, R14, 0x10 ;  /* 0x000000100e0e7836 */ /* 0x001fc40000000000 */
[----:B-1----:R-:W-:-:S05]  /*1440*/  FMUL R22, R17, R22 ;  /* 0x0000001611167220 */ /* 0x002fca0000400000 */
[----:B------:R0:W-:Y:S02]  /*1450*/  STS [R15+0x4], R22 ;  /* 0x000004160f007388 */ /* 0x0001e40000000800 */
[----:B0-----:R-:W-:Y:S01]  /*1460*/  IADD3 R15, PT, PT, R15, 0x10, RZ ;  /* 0x000000100f0f7810 */ /* 0x001fe20007ffe0ff */
[----:B------:R-:W-:Y:S06]  /*1470*/  @P0 BRA `(.L_x_13) ;  /* 0xfffffffc00a80947 */ /* 0x000fec000383ffff */
.L_x_12:
[----:B------:R-:W-:Y:S05]  /*1480*/  BSYNC.RECONVERGENT B1 ;  /* 0x0000000000017941 */ /* 0x000fea0003800200 */
.L_x_11:
[----:B------:R-:W-:Y:S05]  /*1490*/  WARPSYNC.ALL ;  /* 0x0000000000007948 */ /* 0x000fea0003800000 */
[----:B------:R-:W-:Y:S01]  /*14a0*/  ISETP.NE.AND P0, PT, R3, RZ, PT ;  /* 0x000000ff0300720c */ /* 0x000fe20003f05270 */
[----:B------:R-:W-:-:S12]  /*14b0*/  BSSY.RECONVERGENT B0, `(.L_x_10) ;  /* 0x0000011000007945 */ /* 0x000fd80003800200 */
[----:B------:R-:W-:Y:S05]  /*14c0*/  @!P0 BRA `(.L_x_20) ;  /* 0x00000000003c8947 */ /* 0x000fea0003800000 */
[----:B------:R-:W-:Y:S01]  /*14d0*/  IMAD.SHL.U32 R10, R10, 0x4, RZ ;  /* 0x000000040a0a7824 */ /* 0x000fe200078e00ff */
[----:B------:R-:W-:Y:S01]  /*14e0*/  LEA R8, R8, R9, 0x2 ;  /* 0x0000000908087211 */ /* 0x000fe200078e10ff */
[----:B------:R-:W-:Y:S02]  /*14f0*/  IMAD.MOV R3, RZ, RZ, -R3 ;  /* 0x000000ffff037224 */ /* 0x000fe400078e0a03 */
[----:B------:R-:W-:Y:S01]  /*1500*/  IMAD R10, R13, R2, R10 ;  /* 0x000000020d0a7224 */ /* 0x000fe200078e020a */
[----:B------:R-:W-:-:S03]  /*1510*/  IADD3 R8, PT, PT, R11, R8, RZ ;  /* 0x000000080b087210 */ /* 0x000fc60007ffe0ff */
[----:B------:R-:W-:-:S07]  /*1520*/  IMAD.IADD R10, R11, 0x1, R10 ;  /* 0x000000010b0a7824 */ /* 0x000fce00078e020a */
.L_x_21:
[----:B------:R-:W-:Y:S01]  /*1530*/  LDS R2, [R8] ;  /* 0x0000000008027984 */ /* 0x000fe20000000800 */
[----:B------:R-:W-:-:S03]  /*1540*/  IADD3 R3, PT, PT, R3, 0x1, RZ ;  /* 0x0000000103037810 */ /* 0x000fc60007ffe0ff */
[----:B------:R0:W1:Y:S01]  /*1550*/  LDS R13, [R10] ;  /* 0x000000000a0d7984 */ /* 0x0000620000000800 */
[----:B------:R-:W-:Y:S01]  /*1560*/  ISETP.NE.AND P0, PT, R3, RZ, PT ;  /* 0x000000ff0300720c */ /* 0x000fe20003f05270 */
[----:B0-----:R-:W-:Y:S02]  /*1570*/  VIADD R10, R10, 0x4 ;  /* 0x000000040a0a7836 */ /* 0x001fe40000000000 */
[----:B-1----:R-:W-:-:S05]  /*1580*/  FMUL R13, R2, R13 ;  /* 0x0000000d020d7220 */ /* 0x002fca0000400000 */
[----:B------:R0:W-:Y:S02]  /*1590*/  STS [R8], R13 ;  /* 0x0000000d08007388 */ /* 0x0001e40000000800 */
[----:B0-----:R-:W-:-:S03]  /*15a0*/  IADD3 R8, PT, PT, R8, 0x4, RZ ;  /* 0x0000000408087810 */ /* 0x001fc60007ffe0ff */
[----:B------:R-:W-:Y:S05]  /*15b0*/  @P0 BRA `(.L_x_21) ;  /* 0xfffffffc00dc0947 */ /* 0x000fea000383ffff */
.L_x_20:
[----:B------:R-:W-:Y:S05]  /*15c0*/  BSYNC.RECONVERGENT B0 ;  /* 0x0000000000007941 */ /* 0x000fea0003800200 */
.L_x_10:
[----:B------:R-:W-:Y:S01]  /*15d0*/  BAR.SYNC.DEFER_BLOCKING 0x0 ;  /* 0x0000000000007b1d */ /* 0x000fe20000010000 */
[----:B------:R-:W-:-:S05]  /*15e0*/  IMAD R2, R0, 0x4, R11 ;  /* 0x0000000400027824 */ /* 0x000fca00078e020b */
[----:B------:R1:W-:Y:S01]  /*15f0*/  STS [R2], RZ ;  /* 0x000000ff02007388 */ /* 0x0003e20000000800 */
[----:B------:R-:W-:Y:S05]  /*1600*/  @!P1 BRA `(.L_x_22) ;  /* 0x0000000000a89947 */ /* 0x000fea0003800000 */
[C---:B------:R-:W-:Y:S01]  /*1610*/  VIADDMNMX R3, R4.reuse, 0x1, R7, !PT ;  /* 0x0000000104037846 */ /* 0x040fe20007800107 */
[----:B------:R-:W-:Y:S03]  /*1620*/  BSSY.RECONVERGENT B0, `(.L_x_23) ;  /* 0x0000013000007945 */ /* 0x000fe60003800200 */
[C---:B0-----:R-:W-:Y:S01]  /*1630*/  IADD3 R8, PT, PT, -R4.reuse, R3, RZ ;  /* 0x0000000304087210 */ /* 0x041fe20007ffe1ff */
[----:B------:R-:W-:-:S03]  /*1640*/  IMAD.IADD R3, R4, 0x1, -R3 ;  /* 0x0000000104037824 */ /* 0x000fc600078e0a03 */
[----:B------:R-:W-:Y:S02]  /*1650*/  LOP3.LUT P0, R8, R8, 0x3, RZ, 0xc0, !PT ;  /* 0x0000000308087812 */ /* 0x000fe4000780c0ff */
[----:B------:R-:W-:Y:S01]  /*1660*/  ISETP.GT.U32.AND P1, PT, R3, -0x4, PT ;  /* 0xfffffffc0300780c */ /* 0x000fe20003f24070 */
[----:B------:R-:W-:-:S10]  /*1670*/  HFMA2 R3, -RZ, RZ, 0, 0 ;  /* 0x00000000ff037431 */ /* 0x000fd400000001ff */
[----:B------:R-:W-:Y:S05]  /*1680*/  @!P0 BRA `(.L_x_24) ;  /* 0x0000000000308947 */ /* 0x000fea0003800000 */
[----:B------:R-:W-:Y:S01]  /*1690*/  IMAD R12, R4, 0x4, R9 ;  /* 0x00000004040c7824 */ /* 0x000fe200078e0209 */
[----:B------:R-:W-:Y:S01]  /*16a0*/  IADD3 R10, PT, PT, -R8, RZ, RZ ;  /* 0x000000ff080a7210 */ /* 0x000fe20007ffe1ff */
[----:B------:R-:W-:-:S03]  /*16b0*/  IMAD.MOV.U32 R3, RZ, RZ, RZ ;  /* 0x000000ffff037224 */ /* 0x000fc600078e00ff */
[----:B------:R-:W-:-:S07]  /*16c0*/  IADD3 R8, PT, PT, R11, R12, RZ ;  /* 0x0000000c0b087210 */ /* 0x000fce0007ffe0ff */
.L_x_25:
[----:B0-----:R0:W2:Y:S01]  /*16d0*/  LDS R12, [R8] ;  /* 0x00000000080c7984 */ /* 0x0010a20000000800 */
[----:B------:R-:W-:Y:S01]  /*16e0*/  VIADD R10, R10, 0x1 ;  /* 0x000000010a0a7836 */ /* 0x000fe20000000000 */
[----:B------:R-:W-:-:S04]  /*16f0*/  IADD3 R4, PT, PT, R4, 0x1, RZ ;  /* 0x0000000104047810 */ /* 0x000fc80007ffe0ff */
[----:B------:R-:W-:Y:S01]  /*1700*/  ISETP.NE.AND P0, PT, R10, RZ, PT ;  /* 0x000000ff0a00720c */ /* 0x000fe20003f05270 */
[----:B0-----:R-:W-:Y:S02]  /*1710*/  VIADD R8, R8, 0x4 ;  /* 0x0000000408087836 */ /* 0x001fe40000000000 */
[----:B--2---:R-:W-:-:S05]  /*1720*/  FADD R3, R12, R3 ;  /* 0x000000030c037221 */ /* 0x004fca0000000000 */
[----:B------:R0:W-:Y:S05]  /*1730*/  STS [R2], R3 ;  /* 0x0000000302007388 */ /* 0x0001ea0000000800 */
[----:B------:R-:W-:Y:S05]  /*1740*/  @P0 BRA `(.L_x_25) ;  /* 0xfffffffc00e00947 */ /* 0x000fea000383ffff */
.L_x_24:
[----:B------:R-:W-:Y:S05]  /*1750*/  BSYNC.RECONVERGENT B0 ;  /* 0x0000000000007941 */ /* 0x000fea0003800200 */
.L_x_23:
[----:B------:R-:W-:Y:S04]  /*1760*/  BSSY.RECONVERGENT B0, `(.L_x_22) ;  /* 0x0000014000007945 */ /* 0x000fe80003800200 */
[----:B------:R-:W-:Y:S05]  /*1770*/  @P1 BRA `(.L_x_26) ;  /* 0x0000000000481947 */ /* 0x000fea0003800000 */
[----:B------:R-:W-:-:S04]  /*1780*/  LEA R8, R4, R9, 0x2 ;  /* 0x0000000904087211 */ /* 0x000fc800078e10ff */
[----:B------:R-:W-:-:S07]  /*1790*/  IADD3 R8, PT, PT, R8, 0x8, R11 ;  /* 0x0000000808087810 */ /* 0x000fce0007ffe00b */
.L_x_27:
[----:B--2---:R-:W2:Y:S01]  /*17a0*/  LDS R10, [R8+-0x8] ;  /* 0xfffff800080a7984 */ /* 0x004ea20000000800 */
[----:B------:R-:W-:-:S05]  /*17b0*/  VIADD R4, R4, 0x4 ;  /* 0x0000000404047836 */ /* 0x000fca0000000000 */
[----:B------:R-:W-:Y:S01]  /*17c0*/  ISETP.GE.AND P0, PT, R4, R7, PT ;  /* 0x000000070400720c */ /* 0x000fe20003f06270 */
[----:B--2---:R-:W-:-:S05]  /*17d0*/  FADD R9, R10, R3 ;  /* 0x000000030a097221 */ /* 0x004fca0000000000 */
[----:B------:R-:W-:Y:S04]  /*17e0*/  STS [R2], R9 ;  /* 0x0000000902007388 */ /* 0x000fe80000000800 */
[----:B------:R-:W2:Y:S02]  /*17f0*/  LDS R10, [R8+-0x4] ;  /* 0xfffffc00080a7984 */ /* 0x000ea40000000800 */
[----:B--2---:R-:W-:-:S05]  /*1800*/  FADD R11, R9, R10 ;  /* 0x0000000a090b7221 */ /* 0x004fca0000000000 */
[----:B------:R-:W-:Y:S04]  /*1810*/  STS [R2], R11 ;  /* 0x0000000b02007388 */ /* 0x000fe80000000800 */
[----:B------:R-:W2:Y:S02]  /*1820*/  LDS R10, [R8] ;  /* 0x00000000080a7984 */ /* 0x000ea40000000800 */
[----:B--2---:R-:W-:-:S05]  /*1830*/  FADD R13, R11, R10 ;  /* 0x0000000a0b0d7221 */ /* 0x004fca0000000000 */
[----:B------:R-:W-:Y:S04]  /*1840*/  STS [R2], R13 ;  /* 0x0000000d02007388 */ /* 0x000fe80000000800 */
[----:B------:R2:W0:Y:S02]  /*1850*/  LDS R10, [R8+0x4] ;  /* 0x00000400080a7984 */ /* 0x0004240000000800 */
[----:B--2---:R-:W-:Y:S01]  /*1860*/  IADD3 R8, PT, PT, R8, 0x10, RZ ;  /* 0x0000001008087810 */ /* 0x004fe20007ffe0ff */
[----:B0-----:R-:W-:-:S05]  /*1870*/  FADD R3, R13, R10 ;  /* 0x0000000a0d037221 */ /* 0x001fca0000000000 */
[----:B------:R2:W-:Y:S01]  /*1880*/  STS [R2], R3 ;  /* 0x0000000302007388 */ /* 0x0005e20000000800 */
[----:B------:R-:W-:Y:S05]  /*1890*/  @!P0 BRA `(.L_x_27) ;  /* 0xfffffffc00c08947 */ /* 0x000fea000383ffff */
.L_x_26:
[----:B------:R-:W-:Y:S05]  /*18a0*/  BSYNC.RECONVERGENT B0 ;  /* 0x0000000000007941 */ /* 0x000fea0003800200 */
.L_x_22:
[----:B------:R-:W3:Y:S01]  /*18b0*/  LDCU.64 UR4, c[0x0][0x3a8] ;  /* 0x00007500ff0477ac */ /* 0x000ee20008000a00 */
[----:B------:R-:W-:Y:S01]  /*18c0*/  BAR.SYNC.DEFER_BLOCKING 0x0 ;  /* 0x0000000000007b1d */ /* 0x000fe20000010000 */
[----:B------:R-:W-:-:S05]  /*18d0*/  IADD3 R0, P0, PT, R5, R0, RZ ;  /* 0x0000000005007210 */ /* 0x000fca0007f1e0ff */
[----:B0-2---:R-:W-:Y:S01]  /*18e0*/  IMAD.X R3, RZ, RZ, R6, P0 ;  /* 0x000000ffff037224 */ /* 0x005fe200000e0606 */
[----:B------:R-:W-:-:S04]  /*18f0*/  SHF.L.U32 R6, R0, 0x2, RZ ;  /* 0x0000000200067819 */ /* 0x000fc800000006ff */
[----:B------:R-:W-:Y:S02]  /*1900*/  SHF.L.U64.HI R0, R0, 0x2, R3 ;  /* 0x0000000200007819 */ /* 0x000fe40000010203 */
[----:B---3--:R-:W-:-:S04]  /*1910*/  IADD3 R4, P0, PT, R6, UR4, RZ ;  /* 0x0000000406047c10 */ /* 0x008fc8000ff1e0ff */
[----:B------:R-:W-:Y:S01]  /*1920*/  IADD3.X R5, PT, PT, R0, UR5, RZ, P0, !PT ;  /* 0x0000000500057c10 */ /* 0x000fe200087fe4ff */
[----:B------:R-:W0:Y:S01]  /*1930*/  LDCU.64 UR4, c[0x0][0x380] ;  /* 0x00007000ff0477ac */ /* 0x000e220008000a00 */
[----:B-1----:R-:W1:Y:S04]  /*1940*/  LDS R2, [R2] ;  /* 0x0000000002027984 */ /* 0x002e680000000800 */
[----:B------:R-:W1:Y:S01]  /*1950*/  LDG.E R5, desc[UR6][R4.64] ;  /* 0x0000000604057981 */ /* 0x000e62000c1e1900 */
[----:B0-----:R-:W-:-:S04]  /*1960*/  IADD3 R6, P0, PT, R6, UR4, RZ ;  /* 0x0000000406067c10 */ /* 0x001fc8000ff1e0ff */
[----:B------:R-:W-:Y:S01]  /*1970*/  IADD3.X R7, PT, PT, R0, UR5, RZ, P0, !PT ;  /* 0x0000000500077c10 */ /* 0x000fe200087fe4ff */
[----:B-1----:R-:W-:-:S05]  /*1980*/  FMUL R3, R2, R5 ;  /* 0x0000000502037220 */ /* 0x002fca0000400000 */
[----:B------:R-:W-:Y:S01]  /*1990*/  STG.E desc[UR6][R6.64], R3 ;  /* 0x0000000306007986 */ /* 0x000fe2000c101906 */
[----:B------:R-:W-:Y:S05]  /*19a0*/  EXIT ;  /* 0x000000000000794d */ /* 0x000fea0003800000 */
.L_x_28:
[----:B------:R-:W-:-:S00]  /*19b0*/  BRA `(.L_x_28) ;  /* 0xfffffffc00fc7947 */ /* 0x000fc0000383ffff */
[----:B------:R-:W-:-:S00]  /*19c0*/  NOP ;  /* 0x0000000000007918 */ /* 0x000fc00000000000 */
        /* <DEDUP_REMOVED lines=11> */
.L_x_29:


//--------------------- .nv.shared._Z13backpropagatePfiiS_S_iiS_ --------------------------
	.section	.nv.shared._Z13backpropagatePfiiS_S_iiS_,"aw",@nobits
	.sectionflags	@""
	.align	16
	.zero		1024


//--------------------- .nv.shared.reserved.0     --------------------------
	.section	.nv.shared.reserved.0,"aw",@nobits
	.weak		__nv_reservedSMEM_offset_0_alias
	.size		__nv_reservedSMEM_offset_0_alias, 0, 64
	.other		__nv_reservedSMEM_offset_0_alias,@"STO_CUDA_RESERVED_SHARED STV_DEFAULT"
__nv_reservedSMEM_offset_0_alias:
	.zero		0
	.zero		64


//--------------------- .nv.constant0._Z13backpropagatePfiiS_S_iiS_ --------------------------
	.section	.nv.constant0._Z13backpropagatePfiiS_S_iiS_,"a",@progbits
	.sectionflags	@""
	.align	4
.nv.constant0._Z13backpropagatePfiiS_S_iiS_:
	.zero		944


//--------------------- SYMBOLS --------------------------

	.type		.nv.reservedSmem.offset0,@object
	.size		.nv.reservedSmem.offset0,0x4
	.type		.nv.reservedSmem.cap,@object
	.size		.nv.reservedSmem.cap,0x4
